//
// Generated by NVIDIA NVVM Compiler
//
// Compiler Build ID: CL-36424714
// Cuda compilation tools, release 13.0, V13.0.88
// Based on NVVM 20.0.0
//

.version 9.0
.target sm_100
.address_size 64

	// .globl	_Z16printThreadIndexPiii
.extern .func  (.param .b32 func_retval0) vprintf
(
	.param .b64 vprintf_param_0,
	.param .b64 vprintf_param_1
)
;
.global .align 1 .b8 $str[82] = {116, 104, 114, 101, 97, 100, 95, 105, 100, 32, 40, 37, 100, 44, 37, 100, 41, 32, 98, 108, 111, 99, 107, 95, 105, 100, 32, 40, 37, 100, 44, 37, 100, 41, 32, 99, 111, 111, 114, 100, 105, 110, 97, 116, 101, 32, 40, 37, 100, 44, 37, 100, 41, 32, 103, 108, 111, 98, 97, 108, 32, 105, 110, 100, 101, 120, 32, 37, 50, 100, 32, 105, 118, 97, 108, 32, 37, 50, 100, 32, 10};

.visible .entry _Z16printThreadIndexPiii(
	.param .u64 .ptr .align 1 _Z16printThreadIndexPiii_param_0,
	.param .u32 _Z16printThreadIndexPiii_param_1,
	.param .u32 _Z16printThreadIndexPiii_param_2
)
{
	.local .align 16 .b8 	__local_depot0[32];
	.reg .b64 	%SP;
	.reg .b64 	%SPL;
	.reg .b32 	%r<14>;
	.reg .b64 	%rd<9>;

	mov.u64 	%SPL, __local_depot0;
	cvta.local.u64 	%SP, %SPL;
	ld.param.u64 	%rd1, [_Z16printThreadIndexPiii_param_0];
	ld.param.u32 	%r1, [_Z16printThreadIndexPiii_param_1];
	cvta.to.global.u64 	%rd2, %rd1;
	add.u64 	%rd3, %SP, 0;
	add.u64 	%rd4, %SPL, 0;
	mov.u32 	%r2, %tid.x;
	mov.u32 	%r3, %ctaid.x;
	mov.u32 	%r4, %ntid.x;
	mad.lo.s32 	%r5, %r3, %r4, %r2;
	mov.u32 	%r6, %tid.y;
	mov.u32 	%r7, %ctaid.y;
	mov.u32 	%r8, %ntid.y;
	mad.lo.s32 	%r9, %r7, %r8, %r6;
	mad.lo.s32 	%r10, %r1, %r9, %r5;
	mul.wide.u32 	%rd5, %r10, 4;
	add.s64 	%rd6, %rd2, %rd5;
	ld.global.u32 	%r11, [%rd6];
	st.local.v4.u32 	[%rd4], {%r2, %r6, %r3, %r7};
	st.local.v4.u32 	[%rd4+16], {%r5, %r9, %r10, %r11};
	mov.u64 	%rd7, $str;
	cvta.global.u64 	%rd8, %rd7;
	{ // callseq 0, 0
	.param .b64 param0;
	st.param.b64 	[param0], %rd8;
	.param .b64 param1;
	st.param.b64 	[param1], %rd3;
	.param .b32 retval0;
	call.uni (retval0), 
	vprintf, 
	(
	param0, 
	param1
	);
	ld.param.b32 	%r12, [retval0];
	} // callseq 0
	ret;

}


// ===== COMPILED SASS (sm_100) =====

	.target	sm_100

	.elftype	@"ET_EXEC"


//--------------------- .note.nv.tkinfo           --------------------------
	.section	.note.nv.tkinfo,"",@"SHT_NOTE"
	.sectionflags	@"SHF_NOTE_NV_TKINFO"
	.tkinfo
        /*0018*/ 	.word	0x00000002
        /*0030*/ 	.string	""
        /*0030*/ 	.string	"ptxas"
        /*0030*/ 	.string	"Cuda compilation tools, release 13.0, V13.0.88"
        /*0030*/ 	.string	"Build cuda_13.0.r13.0/compiler.36424714_0"
        /*0030*/ 	.string	"-arch sm_100 -m 64 "



//--------------------- .note.nv.cuinfo           --------------------------
	.section	.note.nv.cuinfo,"",@"SHT_NOTE"
	.sectionflags	@"SHF_NOTE_NV_CUINFO"
        /*0018*/ 	.short	0x0002
        /*001a*/ 	.short	0x0064
        /*001c*/ 	.short	0x0082
	.zero		2


//--------------------- .nv.info                  --------------------------
	.section	.nv.info,"",@"SHT_CUDA_INFO"
	.align	4


	//----- nvinfo : EIATTR_REGCOUNT
	.align		4
        /*0000*/ 	.byte	0x04, 0x2f
        /*0002*/ 	.short	(.L_2 - .L_1)
	.align		4
.L_1:
        /*0004*/ 	.word	index@(_Z16printThreadIndexPiii)
        /*0008*/ 	.word	0x00000018


	//----- nvinfo : EIATTR_FRAME_SIZE
	.align		4
.L_2:
        /*000c*/ 	.byte	0x04, 0x11
        /*000e*/ 	.short	(.L_4 - .L_3)
	.align		4
.L_3:
        /*0010*/ 	.word	index@(_Z16printThreadIndexPiii)
        /*0014*/ 	.word	0x00000020


	//----- nvinfo : EIATTR_MIN_STACK_SIZE
	.align		4
.L_4:
        /*0018*/ 	.byte	0x04, 0x12
        /*001a*/ 	.short	(.L_6 - .L_5)
	.align		4
.L_5:
        /*001c*/ 	.word	index@(_Z16printThreadIndexPiii)
        /*0020*/ 	.word	0x00000020
.L_6:


//--------------------- .nv.compat                --------------------------
	.section	.nv.compat,"",@"SHT_CUDA_COMPAT_INFO"
	.align	4
        /*0000*/ 	.byte	0x02, 0x09, 0x00, 0x00, 0x02, 0x02, 0x01, 0x00, 0x02, 0x05, 0x05, 0x00, 0x03, 0x07, 0x01, 0x01
        /*0010*/ 	.byte	0x02, 0x03, 0x00, 0x00, 0x02, 0x06, 0x01, 0x00, 0x04, 0x0b, 0x08, 0x00, 0x09, 0x00, 0x00, 0x00
        /*0020*/ 	.byte	0x00, 0x00, 0x00, 0x00


//--------------------- .nv.info._Z16printThreadIndexPiii --------------------------
	.section	.nv.info._Z16printThreadIndexPiii,"",@"SHT_CUDA_INFO"
	.sectionflags	@""
	.align	4


	//----- nvinfo : EIATTR_CUDA_API_VERSION
	.align		4
        /*0000*/ 	.byte	0x04, 0x37
        /*0002*/ 	.short	(.L_8 - .L_7)
.L_7:
        /*0004*/ 	.word	0x00000082


	//----- nvinfo : EIATTR_KPARAM_INFO
	.align		4
.L_8:
        /*0008*/ 	.byte	0x04, 0x17
        /*000a*/ 	.short	(.L_10 - .L_9)
.L_9:
        /*000c*/ 	.word	0x00000000
        /*0010*/ 	.short	0x0002
        /*0012*/ 	.short	0x000c
        /*0014*/ 	.byte	0x00, 0xf0, 0x11, 0x00


	//----- nvinfo : EIATTR_KPARAM_INFO
	.align		4
.L_10:
        /*0018*/ 	.byte	0x04, 0x17
        /*001a*/ 	.short	(.L_12 - .L_11)
.L_11:
        /*001c*/ 	.word	0x00000000
        /*0020*/ 	.short	0x0001
        /*0022*/ 	.short	0x0008
        /*0024*/ 	.byte	0x00, 0xf0, 0x11, 0x00


	//----- nvinfo : EIATTR_KPARAM_INFO
	.align		4
.L_12:
        /*0028*/ 	.byte	0x04, 0x17
        /*002a*/ 	.short	(.L_14 - .L_13)
.L_13:
        /*002c*/ 	.word	0x00000000
        /*0030*/ 	.short	0x0000
        /*0032*/ 	.short	0x0000
        /*0034*/ 	.byte	0x00, 0xf5, 0x21, 0x00


	//----- nvinfo : EIATTR_SPARSE_MMA_MASK
	.align		4
.L_14:
        /*0038*/ 	.byte	0x03, 0x50
        /*003a*/ 	.short	0x0000


	//----- nvinfo : EIATTR_MAXREG_COUNT
	.align		4
        /*003c*/ 	.byte	0x03, 0x1b
        /*003e*/ 	.short	0x00ff


	//----- nvinfo : EIATTR_EXTERNS
	.align		4
        /*0040*/ 	.byte	0x04, 0x0f
        /*0042*/ 	.short	(.L_16 - .L_15)


	//   ....[0]....
	.align		4
.L_15:
        /*0044*/ 	.word	index@(vprintf)


	//----- nvinfo : EIATTR_MERCURY_ISA_VERSION
	.align		4
.L_16:
        /*0048*/ 	.byte	0x03, 0x5f
        /*004a*/ 	.short	0x0101


	//----- nvinfo : EIATTR_VRC_CTA_INIT_COUNT
	.align		4
        /*004c*/ 	.byte	0x02, 0x4a
	.zero		1
	.zero		1


	//----- nvinfo : EIATTR_SYSCALL_OFFSETS
	.align		4
        /*0050*/ 	.byte	0x04, 0x46
        /*0052*/ 	.short	(.L_18 - .L_17)


	//   ....[0]....
.L_17:
        /*0054*/ 	.word	0x000001c0


	//----- nvinfo : EIATTR_EXIT_INSTR_OFFSETS
	.align		4
.L_18:
        /*0058*/ 	.byte	0x04, 0x1c
        /*005a*/ 	.short	(.L_20 - .L_19)


	//   ....[0]....
.L_19:
        /*005c*/ 	.word	0x000001d0


	//----- nvinfo : EIATTR_CBANK_PARAM_SIZE
	.align		4
.L_20:
        /*0060*/ 	.byte	0x03, 0x19
        /*0062*/ 	.short	0x0010


	//----- nvinfo : EIATTR_PARAM_CBANK
	.align		4
        /*0064*/ 	.byte	0x04, 0x0a
        /*0066*/ 	.short	(.L_22 - .L_21)
	.align		4
.L_21:
        /*0068*/ 	.word	index@(.nv.constant0._Z16printThreadIndexPiii)
        /*006c*/ 	.short	0x0380
        /*006e*/ 	.short	0x0010


	//----- nvinfo : EIATTR_SW_WAR
	.align		4
.L_22:
        /*0070*/ 	.byte	0x04, 0x36
        /*0072*/ 	.short	(.L_24 - .L_23)
.L_23:
        /*0074*/ 	.word	0x00000008
.L_24:


//--------------------- .nv.callgraph             --------------------------
	.section	.nv.callgraph,"",@"SHT_CUDA_CALLGRAPH"
	.align	4
	.sectionentsize	8
	.align		4
        /*0000*/ 	.word	0x00000000
	.align		4
        /*0004*/ 	.word	0xffffffff
	.align		4
        /*0008*/ 	.word	index@(_Z16printThreadIndexPiii)
	.align		4
        /*000c*/ 	.word	index@(vprintf)
	.align		4
        /*0010*/ 	.word	0x00000000
	.align		4
        /*0014*/ 	.word	0xfffffffe
	.align		4
        /*0018*/ 	.word	0x00000000
	.align		4
        /*001c*/ 	.word	0xfffffffd
	.align		4
        /*0020*/ 	.word	0x00000000
	.align		4
        /*0024*/ 	.word	0xfffffffc


//--------------------- .nv.constant4             --------------------------
	.section	.nv.constant4,"a",@progbits
	.align	8
	.align		8
.nv.constant4:
        /*0000*/ 	.dword	vprintf
	.align		8
        /*0008*/ 	.dword	$str


//--------------------- .text._Z16printThreadIndexPiii --------------------------
	.section	.text._Z16printThreadIndexPiii,"ax",@progbits
	.align	128
        .global         _Z16printThreadIndexPiii
        .type           _Z16printThreadIndexPiii,@function
        .size           _Z16printThreadIndexPiii,(.L_x_2 - _Z16printThreadIndexPiii)
        .other          _Z16printThreadIndexPiii,@"STO_CUDA_ENTRY STV_DEFAULT"
_Z16printThreadIndexPiii:
.text._Z16printThreadIndexPiii:
[----:B------:R-:W0:Y:S01]  /*0000*/  LDC R1, c[0x0][0x37c] ;  /* 0x0000df00ff017b82 */ /* 0x000e220000000800 */
[----:B------:R-:W1:Y:S01]  /*0010*/  S2R R16, SR_TID.X ;  /* 0x0000000000107919 */ /* 0x000e620000002100 */
[----:B------:R-:W2:Y:S06]  /*0020*/  LDCU UR6, c[0x0][0x2fc] ;  /* 0x00005f80ff0677ac */ /* 0x000eac0008000800 */
[----:B------:R-:W3:Y:S01]  /*0030*/  LDC.64 R2, c[0x0][0x380] ;  /* 0x0000e000ff027b82 */ /* 0x000ee20000000a00 */
[----:B0-----:R-:W-:Y:S01]  /*0040*/  IADD3 R1, PT, PT, R1, -0x20, RZ ;  /* 0xffffffe001017810 */ /* 0x001fe20007ffe0ff */
[----:B------:R-:W1:Y:S01]  /*0050*/  S2R R18, SR_CTAID.X ;  /* 0x0000000000127919 */ /* 0x000e620000002500 */
[----:B------:R-:W1:Y:S01]  /*0060*/  LDCU UR7, c[0x0][0x360] ;  /* 0x00006c00ff0777ac */ /* 0x000e620008000800 */
[----:B------:R-:W0:Y:S01]  /*0070*/  S2R R17, SR_TID.Y ;  /* 0x0000000000117919 */ /* 0x000e220000002200 */
[----:B------:R-:W0:Y:S01]  /*0080*/  LDCU UR8, c[0x0][0x364] ;  /* 0x00006c80ff0877ac */ /* 0x000e220008000800 */
[----:B------:R-:W0:Y:S01]  /*0090*/  S2R R19, SR_CTAID.Y ;  /* 0x0000000000137919 */ /* 0x000e220000002600 */
[----:B------:R-:W4:Y:S01]  /*00a0*/  LDCU UR9, c[0x0][0x388] ;  /* 0x00007100ff0977ac */ /* 0x000f220008000800 */
[----:B------:R-:W5:Y:S01]  /*00b0*/  LDCU.64 UR4, c[0x0][0x358] ;  /* 0x00006b00ff0477ac */ /* 0x000f620008000a00 */
[----:B-1----:R-:W-:-:S02]  /*00c0*/  IMAD R8, R18, UR7, R16 ;  /* 0x0000000712087c24 */ /* 0x002fc4000f8e0210 */
[----:B0-----:R-:W-:-:S04]  /*00d0*/  IMAD R9, R19, UR8, R17 ;  /* 0x0000000813097c24 */ /* 0x001fc8000f8e0211 */
[----:B----4-:R-:W-:Y:S01]  /*00e0*/  IMAD R10, R9, UR9, R8 ;  /* 0x00000009090a7c24 */ /* 0x010fe2000f8e0208 */
[----:B------:R-:W-:Y:S01]  /*00f0*/  MOV R0, 0x0 ;  /* 0x0000000000007802 */ /* 0x000fe20000000f00 */
[----:B------:R0:W-:Y:S01]  /*0100*/  STL.128 [R1], R16 ;  /* 0x0000001001007387 */ /* 0x0001e20000100c00 */
[----:B------:R-:W1:Y:S01]  /*0110*/  LDCU.64 UR8, c[0x4][0x8] ;  /* 0x01000100ff0877ac */ /* 0x000e620008000a00 */
[----:B---3--:R-:W-:-:S05]  /*0120*/  IMAD.WIDE.U32 R2, R10, 0x4, R2 ;  /* 0x000000040a027825 */ /* 0x008fca00078e0002 */
[----:B-----5:R-:W3:Y:S01]  /*0130*/  LDG.E R11, desc[UR4][R2.64] ;  /* 0x00000004020b7981 */ /* 0x020ee2000c1e1900 */
[----:B------:R-:W4:Y:S01]  /*0140*/  LDCU UR4, c[0x0][0x2f8] ;  /* 0x00005f00ff0477ac */ /* 0x000f220008000800 */
[----:B------:R0:W0:Y:S01]  /*0150*/  LDC.64 R12, c[0x4][R0] ;  /* 0x01000000000c7b82 */ /* 0x0000220000000a00 */
[----:B-1----:R-:W-:Y:S02]  /*0160*/  MOV R4, UR8 ;  /* 0x0000000800047c02 */ /* 0x002fe40008000f00 */
[----:B------:R-:W-:Y:S02]  /*0170*/  MOV R5, UR9 ;  /* 0x0000000900057c02 */ /* 0x000fe40008000f00 */
[----:B----4-:R-:W-:-:S04]  /*0180*/  IADD3 R6, P0, PT, R1, UR4, RZ ;  /* 0x0000000401067c10 */ /* 0x010fc8000ff1e0ff */
[----:B--2---:R-:W-:Y:S01]  /*0190*/  IADD3.X R7, PT, PT, RZ, UR6, RZ, P0, !PT ;  /* 0x00000006ff077c10 */ /* 0x004fe200087fe4ff */
[----:B0--3--:R1:W-:Y:S08]  /*01a0*/  STL.128 [R1+0x10], R8 ;  /* 0x0000100801007387 */ /* 0x0093f00000100c00 */
[----:B------:R-:W-:-:S07]  /*01b0*/  LEPC R20, `(.L_x_0) ;  /* 0x000000001014794e */ /* 0x000fce0000000000 */
[----:B-1----:R-:W-:Y:S05]  /*01c0*/  CALL.ABS.NOINC R12 ;  /* 0x000000000c007343 */ /* 0x002fea0003c00000 */
.L_x_0:
[----:B------:R-:W-:Y:S05]  /*01d0*/  EXIT ;  /* 0x000000000000794d */ /* 0x000fea0003800000 */
.L_x_1:
[----:B------:R-:W-:-:S00]  /*01e0*/  BRA `(.L_x_1) ;  /* 0xfffffffc00fc7947 */ /* 0x000fc0000383ffff */
[----:B------:R-:W-:-:S00]  /*01f0*/  NOP ;  /* 0x0000000000007918 */ /* 0x000fc00000000000 */
        /* <DEDUP_REMOVED lines=8> */
.L_x_2:


//--------------------- .nv.global.init           --------------------------
	.section	.nv.global.init,"aw",@progbits
.nv.global.init:
	.type		$str,@object
	.size		$str,(.L_0 - $str)
$str:
        /*0000*/ 	.byte	0x74, 0x68, 0x72, 0x65, 0x61, 0x64, 0x5f, 0x69, 0x64, 0x20, 0x28, 0x25, 0x64, 0x2c, 0x25, 0x64
        /*0010*/ 	.byte	0x29, 0x20, 0x62, 0x6c, 0x6f, 0x63, 0x6b, 0x5f, 0x69, 0x64, 0x20, 0x28, 0x25, 0x64, 0x2c, 0x25
        /*0020*/ 	.byte	0x64, 0x29, 0x20, 0x63, 0x6f, 0x6f, 0x72, 0x64, 0x69, 0x6e, 0x61, 0x74, 0x65, 0x20, 0x28, 0x25
        /*0030*/ 	.byte	0x64, 0x2c, 0x25, 0x64, 0x29, 0x20, 0x67, 0x6c, 0x6f, 0x62, 0x61, 0x6c, 0x20, 0x69, 0x6e, 0x64
        /*0040*/ 	.byte	0x65, 0x78, 0x20, 0x25, 0x32, 0x64, 0x20, 0x69, 0x76, 0x61, 0x6c, 0x20, 0x25, 0x32, 0x64, 0x20
        /*0050*/ 	.byte	0x0a, 0x00
.L_0:


//--------------------- .nv.shared.reserved.0     --------------------------
	.section	.nv.shared.reserved.0,"aw",@nobits
	.weak		__nv_reservedSMEM_offset_0_alias
	.size		__nv_reservedSMEM_offset_0_alias, 0, 64
	.other		__nv_reservedSMEM_offset_0_alias,@"STO_CUDA_RESERVED_SHARED STV_DEFAULT"
__nv_reservedSMEM_offset_0_alias:
	.zero		0
	.zero		64


//--------------------- .nv.constant0._Z16printThreadIndexPiii --------------------------
	.section	.nv.constant0._Z16printThreadIndexPiii,"a",@progbits
	.sectionflags	@""
	.align	4
.nv.constant0._Z16printThreadIndexPiii:
	.zero		912


//--------------------- SYMBOLS --------------------------

	.type		.nv.reservedSmem.offset0,@object
	.size		.nv.reservedSmem.offset0,0x4
	.type		vprintf,@function
